	.headerflags	@"EF_CUDA_TEXMODE_UNIFIED EF_CUDA_64BIT_ADDRESS EF_CUDA_ACCELERATORS EF_CUDA_SM90 EF_CUDA_VIRTUAL_SM(EF_CUDA_SM90)"
	.elftype	@"ET_EXEC"


//--------------------- .nv.info                  --------------------------
	.section	.nv.info,"",@"SHT_CUDA_INFO"
	.align	4


	//----- nvinfo : EIATTR_REGCOUNT
	.align		4
        /*0000*/ 	.byte	0x04, 0x2f
        /*0002*/ 	.short	(.L_1 - .L_0)
	.align		4
.L_0:
        /*0004*/ 	.word	index@(triton_poi_fused_convolution_relu_4)
        /*0008*/ 	.word	0x00000019


	//----- nvinfo : EIATTR_MIN_STACK_SIZE
	.align		4
.L_1:
        /*000c*/ 	.byte	0x04, 0x12
        /*000e*/ 	.short	(.L_3 - .L_2)
	.align		4
.L_2:
        /*0010*/ 	.word	index@(triton_poi_fused_convolution_relu_4)
        /*0014*/ 	.word	0x00000000


	//----- nvinfo : EIATTR_FRAME_SIZE
	.align		4
.L_3:
        /*0018*/ 	.byte	0x04, 0x11
        /*001a*/ 	.short	(.L_5 - .L_4)
	.align		4
.L_4:
        /*001c*/ 	.word	index@(triton_poi_fused_convolution_relu_4)
        /*0020*/ 	.word	0x00000000


	//----- nvinfo : EIATTR_MIN_STACK_SIZE
	.align		4
.L_5:
        /*0024*/ 	.byte	0x04, 0x12
        /*0026*/ 	.short	(.L_7 - .L_6)
	.align		4
.L_6:
        /*0028*/ 	.word	index@(triton_poi_fused_convolution_relu_4)
        /*002c*/ 	.word	0x00000000
.L_7:


//--------------------- .nv.info.triton_poi_fused_convolution_relu_4 --------------------------
	.section	.nv.info.triton_poi_fused_convolution_relu_4,"",@"SHT_CUDA_INFO"
	.sectionflags	@""
	.align	4


	//----- nvinfo : EIATTR_CUDA_API_VERSION
	.align		4
        /*0000*/ 	.byte	0x04, 0x37
        /*0002*/ 	.short	(.L_9 - .L_8)
.L_8:
        /*0004*/ 	.word	0x0000007c


	//----- nvinfo : EIATTR_KPARAM_INFO
	.align		4
.L_9:
        /*0008*/ 	.byte	0x04, 0x17
        /*000a*/ 	.short	(.L_11 - .L_10)
.L_10:
        /*000c*/ 	.word	0x00000000
        /*0010*/ 	.short	0x0004
        /*0012*/ 	.short	0x001c
        /*0014*/ 	.byte	0x00, 0xf0, 0x11, 0x00


	//----- nvinfo : EIATTR_KPARAM_INFO
	.align		4
.L_11:
        /*0018*/ 	.byte	0x04, 0x17
        /*001a*/ 	.short	(.L_13 - .L_12)
.L_12:
        /*001c*/ 	.word	0x00000000
        /*0020*/ 	.short	0x0003
        /*0022*/ 	.short	0x0018
        /*0024*/ 	.byte	0x00, 0xf0, 0x11, 0x00


	//----- nvinfo : EIATTR_KPARAM_INFO
	.align		4
.L_13:
        /*0028*/ 	.byte	0x04, 0x17
        /*002a*/ 	.short	(.L_15 - .L_14)
.L_14:
        /*002c*/ 	.word	0x00000000
        /*0030*/ 	.short	0x0002
        /*0032*/ 	.short	0x0010
        /*0034*/ 	.byte	0x00, 0xf4, 0x21, 0x00


	//----- nvinfo : EIATTR_KPARAM_INFO
	.align		4
.L_15:
        /*0038*/ 	.byte	0x04, 0x17
        /*003a*/ 	.short	(.L_17 - .L_16)
.L_16:
        /*003c*/ 	.word	0x00000000
        /*0040*/ 	.short	0x0001
        /*0042*/ 	.short	0x0008
        /*0044*/ 	.byte	0x00, 0xf4, 0x21, 0x00


	//----- nvinfo : EIATTR_KPARAM_INFO
	.align		4
.L_17:
        /*0048*/ 	.byte	0x04, 0x17
        /*004a*/ 	.short	(.L_19 - .L_18)
.L_18:
        /*004c*/ 	.word	0x00000000
        /*0050*/ 	.short	0x0000
        /*0052*/ 	.short	0x0000
        /*0054*/ 	.byte	0x00, 0xf4, 0x21, 0x00


	//----- nvinfo : EIATTR_SPARSE_MMA_MASK
	.align		4
.L_19:
        /*0058*/ 	.byte	0x03, 0x50
        /*005a*/ 	.short	0x0000


	//----- nvinfo : EIATTR_MAXREG_COUNT
	.align		4
        /*005c*/ 	.byte	0x03, 0x1b
        /*005e*/ 	.short	0x00ff


	//----- nvinfo : EIATTR_EXIT_INSTR_OFFSETS
	.align		4
        /*0060*/ 	.byte	0x04, 0x1c
        /*0062*/ 	.short	(.L_21 - .L_20)


	//   ....[0]....
.L_20:
        /*0064*/ 	.word	0x00000750


	//   ....[1]....
        /*0068*/ 	.word	0x00000770


	//----- nvinfo : EIATTR_REQNTID
	.align		4
.L_21:
        /*006c*/ 	.byte	0x04, 0x10
        /*006e*/ 	.short	(.L_23 - .L_22)
.L_22:
        /*0070*/ 	.word	0x00000080
        /*0074*/ 	.word	0x00000001
        /*0078*/ 	.word	0x00000001


	//----- nvinfo : EIATTR_CBANK_PARAM_SIZE
	.align		4
.L_23:
        /*007c*/ 	.byte	0x03, 0x19
        /*007e*/ 	.short	0x0020


	//----- nvinfo : EIATTR_PARAM_CBANK
	.align		4
        /*0080*/ 	.byte	0x04, 0x0a
        /*0082*/ 	.short	(.L_25 - .L_24)
	.align		4
.L_24:
        /*0084*/ 	.word	index@(.nv.constant0.triton_poi_fused_convolution_relu_4)
        /*0088*/ 	.short	0x0210
        /*008a*/ 	.short	0x0020


	//----- nvinfo : EIATTR_SW_WAR
	.align		4
.L_25:
        /*008c*/ 	.byte	0x04, 0x36
        /*008e*/ 	.short	(.L_27 - .L_26)
.L_26:
        /*0090*/ 	.word	0x00000008
.L_27:


//--------------------- .nv.callgraph             --------------------------
	.section	.nv.callgraph,"",@"SHT_CUDA_CALLGRAPH"
	.align	4
	.sectionentsize	8
	.align		4
        /*0000*/ 	.word	0x00000000
	.align		4
        /*0004*/ 	.word	0xffffffff
	.align		4
        /*0008*/ 	.word	0x00000000
	.align		4
        /*000c*/ 	.word	0xfffffffe
	.align		4
        /*0010*/ 	.word	0x00000000
	.align		4
        /*0014*/ 	.word	0xfffffffd
	.align		4
        /*0018*/ 	.word	0x00000000
	.align		4
        /*001c*/ 	.word	0xfffffffc


//--------------------- .text.triton_poi_fused_convolution_relu_4 --------------------------
	.section	.text.triton_poi_fused_convolution_relu_4,"ax",@progbits
	.sectionflags	@"SHF_BARRIERS=1"
	.align	128
        .global         triton_poi_fused_convolution_relu_4
        .type           triton_poi_fused_convolution_relu_4,@function
        .size           triton_poi_fused_convolution_relu_4,(.L_x_1 - triton_poi_fused_convolution_relu_4)
        .other          triton_poi_fused_convolution_relu_4,@"STO_CUDA_ENTRY STV_DEFAULT"
triton_poi_fused_convolution_relu_4:
.text.triton_poi_fused_convolution_relu_4:
[----:B------:R-:W0:Y:S02]  /*0000*/  LDC R1, c[0x0][0x28] ;  /* 0x00000a00ff017b82 */ /* 0x000e240000000800 */
[----:B------:R-:W1:Y:S01]  /*0010*/  S2R R2, SR_TID.X ;  /* 0x0000000000027919 */ /* 0x000e620000002100 */
[----:B------:R-:W2:Y:S01]  /*0020*/  S2UR UR4, SR_CTAID.X ;  /* 0x00000000000479c3 */ /* 0x000ea20000002500 */
[----:B------:R-:W-:Y:S01]  /*0030*/  CS2R R10, SRZ ;  /* 0x00000000000a7805 */ /* 0x000fe2000001ff00 */
[----:B------:R-:W-:Y:S01]  /*0040*/  ULDC.64 UR8, c[0x0][0x208] ;  /* 0x0000820000087ab9 */ /* 0x000fe20000000a00 */
[----:B------:R-:W3:Y:S05]  /*0050*/  S2R R0, SR_CTAID.Y ;  /* 0x0000000000007919 */ /* 0x000eea0000002600 */
[----:B------:R-:W4:Y:S01]  /*0060*/  S2UR UR6, SR_CgaCtaId ;  /* 0x00000000000679c3 */ /* 0x000f220000008800 */
[----:B------:R-:W-:-:S07]  /*0070*/  UMOV UR5, 0x400 ;  /* 0x0000040000057882 */ /* 0x000fce0000000000 */
[----:B------:R-:W5:Y:S01]  /*0080*/  LDC.64 R12, c[0x0][0x218] ;  /* 0x00008600ff0c7b82 */ /* 0x000f620000000a00 */
[----:B--2---:R-:W-:Y:S01]  /*0090*/  USHF.L.U32 UR4, UR4, 0x2, URZ ;  /* 0x0000000204047899 */ /* 0x004fe2000800063f */
[----:B-1----:R-:W-:Y:S01]  /*00a0*/  IMAD.SHL.U32 R3, R2, 0x4, RZ ;  /* 0x0000000402037824 */ /* 0x002fe200078e00ff */
[----:B------:R-:W-:-:S04]  /*00b0*/  SHF.R.U32.HI R14, RZ, 0x6, R2 ;  /* 0x00000006ff0e7819 */ /* 0x000fc80000011602 */
[----:B------:R-:W-:Y:S02]  /*00c0*/  LOP3.LUT R5, R3, 0xfc, RZ, 0xc0, !PT ;  /* 0x000000fc03057812 */ /* 0x000fe400078ec0ff */
[----:B------:R-:W-:Y:S02]  /*00d0*/  SGXT.U32 R14, R14, 0x1 ;  /* 0x000000010e0e781a */ /* 0x000fe40000000000 */
[----:B---3--:R-:W-:Y:S02]  /*00e0*/  PRMT R6, R5, 0x6540, R0 ;  /* 0x0000654005067816 */ /* 0x008fe40000000000 */
[----:B------:R-:W1:Y:S02]  /*00f0*/  LDC.64 R4, c[0x0][0x210] ;  /* 0x00008400ff047b82 */ /* 0x000e640000000a00 */
[----:B------:R-:W-:Y:S02]  /*0100*/  SHF.R.S32.HI R7, RZ, 0x1f, R6 ;  /* 0x0000001fff077819 */ /* 0x000fe40000011406 */
[----:B------:R-:W-:-:S02]  /*0110*/  ISETP.GE.AND P0, PT, R6, 0x100, PT ;  /* 0x000001000600780c */ /* 0x000fc40003f06270 */
[----:B------:R-:W-:-:S04]  /*0120*/  LEA.HI R7, R7, R6, RZ, 0x6 ;  /* 0x0000000607077211 */ /* 0x000fc800078f30ff */
[C---:B------:R-:W-:Y:S01]  /*0130*/  LOP3.LUT R9, R7.reuse, 0xffffffc0, RZ, 0xc0, !PT ;  /* 0xffffffc007097812 */ /* 0x040fe200078ec0ff */
[----:B------:R-:W-:Y:S01]  /*0140*/  IMAD.SHL.U32 R8, R7, 0x1000, RZ ;  /* 0x0000100007087824 */ /* 0x000fe200078e00ff */
[----:B------:R-:W-:-:S04]  /*0150*/  LOP3.LUT R7, R14, UR4, RZ, 0xfc, !PT ;  /* 0x000000040e077c12 */ /* 0x000fc8000f8efcff */
[----:B------:R-:W-:-:S04]  /*0160*/  LOP3.LUT R8, R8, 0xfffc0000, RZ, 0xc0, !PT ;  /* 0xfffc000008087812 */ /* 0x000fc800078ec0ff */
[----:B------:R-:W-:-:S05]  /*0170*/  IADD3 R8, R8, R6, -R9 ;  /* 0x0000000608087210 */ /* 0x000fca0007ffe809 */
[----:B------:R-:W-:Y:S01]  /*0180*/  IMAD R7, R7, 0x40, R8 ;  /* 0x0000004007077824 */ /* 0x000fe200078e0208 */
[----:B------:R-:W-:-:S03]  /*0190*/  CS2R R8, SRZ ;  /* 0x0000000000087805 */ /* 0x000fc6000001ff00 */
[C---:B------:R-:W-:Y:S02]  /*01a0*/  VIADD R19, R7.reuse, 0x80 ;  /* 0x0000008007137836 */ /* 0x040fe40000000000 */
[----:B-1----:R-:W-:Y:S01]  /*01b0*/  IMAD.WIDE R16, R7, 0x4, R4 ;  /* 0x0000000407107825 */ /* 0x002fe200078e0204 */
[----:B------:R-:W-:-:S03]  /*01c0*/  CS2R R6, SRZ ;  /* 0x0000000000067805 */ /* 0x000fc6000001ff00 */
[----:B------:R-:W-:Y:S01]  /*01d0*/  IMAD.WIDE R18, R19, 0x4, R4 ;  /* 0x0000000413127825 */ /* 0x000fe200078e0204 */
[----:B------:R-:W-:-:S04]  /*01e0*/  CS2R R4, SRZ ;  /* 0x0000000000047805 */ /* 0x000fc8000001ff00 */
[----:B------:R-:W2:Y:S04]  /*01f0*/  @!P0 LDG.E.EL.128 R8, desc[UR8][R18.64] ;  /* 0x0000000812088981 */ /* 0x000ea8000c2e1d00 */
[----:B------:R1:W3:Y:S01]  /*0200*/  @!P0 LDG.E.EL.128 R4, desc[UR8][R16.64] ;  /* 0x0000000810048981 */ /* 0x0002e2000c2e1d00 */
[----:B------:R-:W-:Y:S01]  /*0210*/  IMAD.SHL.U32 R20, R2, 0x10, RZ ;  /* 0x0000001002147824 */ /* 0x000fe200078e00ff */
[----:B----4-:R-:W-:-:S04]  /*0220*/  UPRMT UR5, UR6, 0x654, UR5 ;  /* 0x0000065406057896 */ /* 0x010fc80008000005 */
[----:B------:R-:W-:Y:S01]  /*0230*/  LOP3.LUT R21, R20, 0x3f0, RZ, 0xc0, !PT ;  /* 0x000003f014157812 */ /* 0x000fe200078ec0ff */
[----:B------:R-:W-:-:S03]  /*0240*/  IMAD.SHL.U32 R15, R2, 0x2, RZ ;  /* 0x00000002020f7824 */ /* 0x000fc600078e00ff */
[C---:B------:R-:W-:Y:S01]  /*0250*/  LOP3.LUT R14, R21.reuse, R14, RZ, 0xfc, !PT ;  /* 0x0000000e150e7212 */ /* 0x040fe200078efcff */
[----:B------:R-:W-:Y:S01]  /*0260*/  VIADD R21, R21, UR5 ;  /* 0x0000000515157c36 */ /* 0x000fe20008000000 */
[----:B------:R-:W-:-:S03]  /*0270*/  SHF.R.S32.HI R22, RZ, 0x17, R0 ;  /* 0x00000017ff167819 */ /* 0x000fc60000011400 */
[----:B------:R-:W-:Y:S01]  /*0280*/  IMAD R14, R14, 0x4, R21 ;  /* 0x000000040e0e7824 */ /* 0x000fe200078e0215 */
[----:B------:R-:W-:Y:S02]  /*0290*/  LOP3.LUT R15, R15, 0xfe, RZ, 0xc0, !PT ;  /* 0x000000fe0f0f7812 */ /* 0x000fe400078ec0ff */
[----:B-1----:R-:W-:Y:S02]  /*02a0*/  SGXT R17, R22, 0x1 ;  /* 0x000000011611781a */ /* 0x002fe40000000200 */
[----:B------:R-:W-:-:S04]  /*02b0*/  PRMT R16, R15, 0x6540, R0 ;  /* 0x000065400f107816 */ /* 0x000fc80000000000 */
[----:B------:R-:W-:-:S04]  /*02c0*/  LEA.HI R17, R17, R16, RZ, 0x6 ;  /* 0x0000001011117211 */ /* 0x000fc800078f30ff */
[----:B------:R-:W-:Y:S02]  /*02d0*/  LOP3.LUT R17, R17, 0xffffffc0, RZ, 0xc0, !PT ;  /* 0xffffffc011117812 */ /* 0x000fe400078ec0ff */
[----:B------:R-:W-:-:S03]  /*02e0*/  ISETP.GE.AND P0, PT, R16, 0x100, PT ;  /* 0x000001001000780c */ /* 0x000fc60003f06270 */
[----:B------:R-:W-:-:S04]  /*02f0*/  IMAD.IADD R17, R16, 0x1, -R17 ;  /* 0x0000000110117824 */ /* 0x000fc800078e0a11 */
[----:B-----5:R-:W-:Y:S01]  /*0300*/  IMAD.WIDE R16, R17, 0x4, R12 ;  /* 0x0000000411107825 */ /* 0x020fe200078e020c */
[----:B------:R-:W-:Y:S01]  /*0310*/  CS2R R12, SRZ ;  /* 0x00000000000c7805 */ /* 0x000fe2000001ff00 */
[----:B--2---:R-:W-:Y:S04]  /*0320*/  STS [R14+0x8], R8 ;  /* 0x000008080e007388 */ /* 0x004fe80000000800 */
[----:B---3--:R1:W-:Y:S04]  /*0330*/  STS [R14], R4 ;  /* 0x000000040e007388 */ /* 0x0083e80000000800 */
[----:B------:R-:W-:Y:S04]  /*0340*/  STS [R14+0x14], R5 ;  /* 0x000014050e007388 */ /* 0x000fe80000000800 */
[----:B------:R-:W-:Y:S04]  /*0350*/  STS [R14+0x28], R6 ;  /* 0x000028060e007388 */ /* 0x000fe80000000800 */
[----:B------:R2:W-:Y:S04]  /*0360*/  STS [R14+0x3c], R7 ;  /* 0x00003c070e007388 */ /* 0x0005e80000000800 */
[----:B------:R-:W-:Y:S04]  /*0370*/  STS [R14+0x1c], R9 ;  /* 0x00001c090e007388 */ /* 0x000fe80000000800 */
[----:B------:R-:W-:Y:S04]  /*0380*/  STS [R14+0x30], R10 ;  /* 0x0000300a0e007388 */ /* 0x000fe80000000800 */
[----:B------:R3:W-:Y:S01]  /*0390*/  STS [R14+0x44], R11 ;  /* 0x0000440b0e007388 */ /* 0x0007e20000000800 */
[----:B------:R-:W-:Y:S06]  /*03a0*/  BAR.SYNC.DEFER_BLOCKING 0x0 ;  /* 0x0000000000007b1d */ /* 0x000fec0000010000 */
[----:B------:R4:W5:Y:S01]  /*03b0*/  @!P0 LDG.E.EL.64 R12, desc[UR8][R16.64] ;  /* 0x00000008100c8981 */ /* 0x000962000c2e1b00 */
[----:B------:R-:W-:-:S05]  /*03c0*/  LOP3.LUT R3, R3, 0x1fc, RZ, 0xc0, !PT ;  /* 0x000001fc03037812 */ /* 0x000fca00078ec0ff */
[----:B-1----:R-:W-:-:S04]  /*03d0*/  VIADD R4, R3, UR5 ;  /* 0x0000000503047c36 */ /* 0x002fc80008000000 */
[----:B------:R-:W-:-:S05]  /*03e0*/  IMAD R18, R3, 0x4, R4 ;  /* 0x0000000403127824 */ /* 0x000fca00078e0204 */
[----:B------:R-:W-:Y:S04]  /*03f0*/  LDS R9, [R18+0xa00] ;  /* 0x000a000012097984 */ /* 0x000fe80000000800 */
[----:B------:R-:W-:Y:S04]  /*0400*/  LDS R5, [R18+0xa04] ;  /* 0x000a040012057984 */ /* 0x000fe80000000800 */
[----:B------:R-:W-:Y:S04]  /*0410*/  LDS R4, [R18+0xa08] ;  /* 0x000a080012047984 */ /* 0x000fe80000000800 */
[----:B------:R-:W-:Y:S04]  /*0420*/  LDS R8, [R18+0xa0c] ;  /* 0x000a0c0012087984 */ /* 0x000fe80000000800 */
[----:B------:R-:W-:Y:S04]  /*0430*/  LDS R10, [R18+0xc] ;  /* 0x00000c00120a7984 */ /* 0x000fe80000000800 */
[----:B------:R-:W-:Y:S04]  /*0440*/  LDS R11, [R18+0x8] ;  /* 0x00000800120b7984 */ /* 0x000fe80000000800 */
[----:B----4-:R-:W-:Y:S04]  /*0450*/  LDS R16, [R18+0x4] ;  /* 0x0000040012107984 */ /* 0x010fe80000000800 */
[----:B------:R-:W-:Y:S01]  /*0460*/  LDS R17, [R18] ;  /* 0x0000000012117984 */ /* 0x000fe20000000800 */
[----:B------:R-:W-:Y:S01]  /*0470*/  LEA R15, R15, UR5, 0x3 ;  /* 0x000000050f0f7c11 */ /* 0x000fe2000f8e18ff */
[----:B------:R-:W-:Y:S01]  /*0480*/  BAR.SYNC.DEFER_BLOCKING 0x0 ;  /* 0x0000000000007b1d */ /* 0x000fe20000010000 */
[----:B--2---:R-:W-:-:S04]  /*0490*/  LOP3.LUT R7, R2, 0x7f, RZ, 0xc0, !PT ;  /* 0x0000007f02077812 */ /* 0x004fc800078ec0ff */
[C---:B------:R-:W-:Y:S02]  /*04a0*/  LEA R19, R7.reuse, UR5, 0x3 ;  /* 0x0000000507137c11 */ /* 0x040fe4000f8e18ff */
[----:B------:R-:W-:-:S04]  /*04b0*/  LOP3.LUT R2, R7, 0x80, RZ, 0xfc, !PT ;  /* 0x0000008007027812 */ /* 0x000fc800078efcff */
[----:B---3--:R-:W-:Y:S02]  /*04c0*/  LEA R14, R2, UR5, 0x3 ;  /* 0x00000005020e7c11 */ /* 0x008fe4000f8e18ff */
[----:B------:R-:W1:Y:S01]  /*04d0*/  LDC.64 R2, c[0x0][0x220] ;  /* 0x00008800ff027b82 */ /* 0x000e620000000a00 */
[----:B------:R-:W-:Y:S01]  /*04e0*/  IMAD.SHL.U32 R6, R0, 0x100, RZ ;  /* 0x0000010000067824 */ /* 0x000fe200078e00ff */
[----:B------:R-:W-:-:S04]  /*04f0*/  PRMT R0, R7, 0x6540, R0 ;  /* 0x0000654007007816 */ /* 0x000fc80000000000 */
[----:B------:R-:W-:Y:S02]  /*0500*/  LOP3.LUT R6, R6, 0x80, R7, 0xfe, !PT ;  /* 0x0000008006067812 */ /* 0x000fe400078efe07 */
[----:B------:R-:W-:Y:S02]  /*0510*/  ISETP.GE.AND P0, PT, R0, 0x100, PT ;  /* 0x000001000000780c */ /* 0x000fe40003f06270 */
[----:B------:R-:W-:Y:S01]  /*0520*/  ISETP.GE.AND P3, PT, R6, 0x100, PT ;  /* 0x000001000600780c */ /* 0x000fe20003f66270 */
[----:B-----5:R-:W-:Y:S04]  /*0530*/  STS [R15], R12 ;  /* 0x0000000c0f007388 */ /* 0x020fe80000000800 */
[----:B------:R2:W-:Y:S01]  /*0540*/  STS [R15+0x8], R13 ;  /* 0x0000080d0f007388 */ /* 0x0005e20000000800 */
[----:B------:R-:W-:Y:S06]  /*0550*/  BAR.SYNC.DEFER_BLOCKING 0x0 ;  /* 0x0000000000007b1d */ /* 0x000fec0000010000 */
[----:B------:R-:W3:Y:S04]  /*0560*/  LDS R19, [R19] ;  /* 0x0000000013137984 */ /* 0x000ee80000000800 */
[----:B------:R-:W4:Y:S01]  /*0570*/  LDS R14, [R14] ;  /* 0x000000000e0e7984 */ /* 0x000f220000000800 */
[----:B--2---:R-:W-:-:S02]  /*0580*/  LEA R13, R0, UR4, 0xc ;  /* 0x00000004000d7c11 */ /* 0x004fc4000f8e60ff */
[----:B------:R-:W-:Y:S02]  /*0590*/  LEA R15, R6, UR4, 0xc ;  /* 0x00000004060f7c11 */ /* 0x000fe4000f8e60ff */
[CC--:B---3--:R-:W-:Y:S01]  /*05a0*/  FSETP.GEU.AND P5, PT, R16.reuse, -R19.reuse, PT ;  /* 0x800000131000720b */ /* 0x0c8fe20003fae000 */
[--C-:B------:R-:W-:Y:S01]  /*05b0*/  FADD R16, R16, R19.reuse ;  /* 0x0000001310107221 */ /* 0x100fe20000000000 */
[-C--:B------:R-:W-:Y:S01]  /*05c0*/  FSETP.GEU.AND P2, PT, R17, -R19.reuse, PT ;  /* 0x800000131100720b */ /* 0x080fe20003f4e000 */
[--C-:B------:R-:W-:Y:S01]  /*05d0*/  FADD R0, R11, R19.reuse ;  /* 0x000000130b007221 */ /* 0x100fe20000000000 */
[C-C-:B------:R-:W-:Y:S01]  /*05e0*/  FADD R7, R10.reuse, R19.reuse ;  /* 0x000000130a077221 */ /* 0x140fe20000000000 */
[----:B------:R-:W-:Y:S01]  /*05f0*/  FADD R17, R17, R19 ;  /* 0x0000001311117221 */ /* 0x000fe20000000000 */
[-C--:B------:R-:W-:Y:S01]  /*0600*/  FSETP.GEU.AND P6, PT, R11, -R19.reuse, PT ;  /* 0x800000130b00720b */ /* 0x080fe20003fce000 */
[----:B----4-:R-:W-:Y:S01]  /*0610*/  FADD R12, R5, R14 ;  /* 0x0000000e050c7221 */ /* 0x010fe20000000000 */
[----:B------:R-:W-:Y:S01]  /*0620*/  FSETP.GEU.AND P1, PT, R10, -R19, PT ;  /* 0x800000130a00720b */ /* 0x000fe20003f2e000 */
[----:B-1----:R-:W-:Y:S01]  /*0630*/  IMAD.WIDE R10, R13, 0x4, R2 ;  /* 0x000000040d0a7825 */ /* 0x002fe200078e0202 */
[----:B------:R-:W-:-:S03]  /*0640*/  FSETP.GEU.AND P4, PT, R5, -R14, PT ;  /* 0x8000000e0500720b */ /* 0x000fc60003f8e000 */
[--C-:B------:R-:W-:Y:S01]  /*0650*/  FADD R13, R4, R14.reuse ;  /* 0x0000000e040d7221 */ /* 0x100fe20000000000 */
[----:B------:R-:W-:Y:S02]  /*0660*/  SEL R5, R16, RZ, P5 ;  /* 0x000000ff10057207 */ /* 0x000fe40002800000 */
[-C--:B------:R-:W-:Y:S02]  /*0670*/  FSETP.GEU.AND P5, PT, R4, -R14.reuse, PT ;  /* 0x8000000e0400720b */ /* 0x080fe40003fae000 */
[----:B------:R-:W-:Y:S02]  /*0680*/  SEL R6, R0, RZ, P6 ;  /* 0x000000ff00067207 */ /* 0x000fe40003000000 */
[----:B------:R-:W-:Y:S02]  /*0690*/  SEL R7, R7, RZ, P1 ;  /* 0x000000ff07077207 */ /* 0x000fe40000800000 */
[----:B------:R-:W-:Y:S02]  /*06a0*/  SEL R4, R17, RZ, P2 ;  /* 0x000000ff11047207 */ /* 0x000fe40001000000 */
[CC--:B------:R-:W-:Y:S01]  /*06b0*/  FSETP.GEU.AND P6, PT, R8.reuse, -R14.reuse, PT ;  /* 0x8000000e0800720b */ /* 0x0c0fe20003fce000 */
[--C-:B------:R-:W-:Y:S01]  /*06c0*/  FADD R8, R8, R14.reuse ;  /* 0x0000000e08087221 */ /* 0x100fe20000000000 */
[C---:B------:R-:W-:Y:S01]  /*06d0*/  FSETP.GEU.AND P1, PT, R9.reuse, -R14, PT ;  /* 0x8000000e0900720b */ /* 0x040fe20003f2e000 */
[----:B------:R-:W-:Y:S01]  /*06e0*/  FADD R9, R9, R14 ;  /* 0x0000000e09097221 */ /* 0x000fe20000000000 */
[----:B------:R1:W-:Y:S01]  /*06f0*/  @!P0 STG.E.128 desc[UR8][R10.64], R4 ;  /* 0x000000040a008986 */ /* 0x0003e2000c101d08 */
[----:B------:R-:W-:Y:S01]  /*0700*/  IMAD.WIDE R2, R15, 0x4, R2 ;  /* 0x000000040f027825 */ /* 0x000fe200078e0202 */
[----:B------:R-:W-:-:S02]  /*0710*/  SEL R17, R12, RZ, P4 ;  /* 0x000000ff0c117207 */ /* 0x000fc40002000000 */
[----:B------:R-:W-:Y:S02]  /*0720*/  SEL R18, R13, RZ, P5 ;  /* 0x000000ff0d127207 */ /* 0x000fe40002800000 */
[----:B------:R-:W-:Y:S02]  /*0730*/  SEL R19, R8, RZ, P6 ;  /* 0x000000ff08137207 */ /* 0x000fe40003000000 */
[----:B------:R-:W-:Y:S01]  /*0740*/  SEL R16, R9, RZ, P1 ;  /* 0x000000ff09107207 */ /* 0x000fe20000800000 */
[----:B------:R-:W-:Y:S06]  /*0750*/  @P3 EXIT ;  /* 0x000000000000394d */ /* 0x000fec0003800000 */
[----:B------:R-:W-:Y:S01]  /*0760*/  STG.E.128 desc[UR8][R2.64], R16 ;  /* 0x0000001002007986 */ /* 0x000fe2000c101d08 */
[----:B------:R-:W-:Y:S05]  /*0770*/  EXIT ;  /* 0x000000000000794d */ /* 0x000fea0003800000 */
.L_x_0:
[----:B------:R-:W-:-:S00]  /*0780*/  BRA `(.L_x_0) ;  /* 0xfffffffc00fc7947 */ /* 0x000fc0000383ffff */
[----:B------:R-:W-:-:S00]  /*0790*/  NOP ;  /* 0x0000000000007918 */ /* 0x000fc00000000000 */
        /* <DEDUP_REMOVED lines=14> */
.L_x_1:


//--------------------- .nv.shared.triton_poi_fused_convolution_relu_4 --------------------------
	.section	.nv.shared.triton_poi_fused_convolution_relu_4,"aw",@nobits
	.sectionflags	@""
	.align	16
	.zero		1024


//--------------------- .nv.constant0.triton_poi_fused_convolution_relu_4 --------------------------
	.section	.nv.constant0.triton_poi_fused_convolution_relu_4,"a",@progbits
	.sectionflags	@""
	.align	4
.nv.constant0.triton_poi_fused_convolution_relu_4:
	.zero		560
